	.headerflags	@"EF_CUDA_TEXMODE_UNIFIED EF_CUDA_64BIT_ADDRESS EF_CUDA_ACCELERATORS EF_CUDA_SM90 EF_CUDA_VIRTUAL_SM(EF_CUDA_SM90)"
	.elftype	@"ET_EXEC"


//--------------------- .nv.info                  --------------------------
	.section	.nv.info,"",@"SHT_CUDA_INFO"
	.align	4


	//----- nvinfo : EIATTR_REGCOUNT
	.align		4
        /*0000*/ 	.byte	0x04, 0x2f
        /*0002*/ 	.short	(.L_1 - .L_0)
	.align		4
.L_0:
        /*0004*/ 	.word	index@(triton_poi_fused_ones_53)
        /*0008*/ 	.word	0x0000000a


	//----- nvinfo : EIATTR_MIN_STACK_SIZE
	.align		4
.L_1:
        /*000c*/ 	.byte	0x04, 0x12
        /*000e*/ 	.short	(.L_3 - .L_2)
	.align		4
.L_2:
        /*0010*/ 	.word	index@(triton_poi_fused_ones_53)
        /*0014*/ 	.word	0x00000000


	//----- nvinfo : EIATTR_FRAME_SIZE
	.align		4
.L_3:
        /*0018*/ 	.byte	0x04, 0x11
        /*001a*/ 	.short	(.L_5 - .L_4)
	.align		4
.L_4:
        /*001c*/ 	.word	index@(triton_poi_fused_ones_53)
        /*0020*/ 	.word	0x00000000


	//----- nvinfo : EIATTR_MIN_STACK_SIZE
	.align		4
.L_5:
        /*0024*/ 	.byte	0x04, 0x12
        /*0026*/ 	.short	(.L_7 - .L_6)
	.align		4
.L_6:
        /*0028*/ 	.word	index@(triton_poi_fused_ones_53)
        /*002c*/ 	.word	0x00000000
.L_7:


//--------------------- .nv.info.triton_poi_fused_ones_53 --------------------------
	.section	.nv.info.triton_poi_fused_ones_53,"",@"SHT_CUDA_INFO"
	.sectionflags	@""
	.align	4


	//----- nvinfo : EIATTR_CUDA_API_VERSION
	.align		4
        /*0000*/ 	.byte	0x04, 0x37
        /*0002*/ 	.short	(.L_9 - .L_8)
.L_8:
        /*0004*/ 	.word	0x0000007c


	//----- nvinfo : EIATTR_KPARAM_INFO
	.align		4
.L_9:
        /*0008*/ 	.byte	0x04, 0x17
        /*000a*/ 	.short	(.L_11 - .L_10)
.L_10:
        /*000c*/ 	.word	0x00000000
        /*0010*/ 	.short	0x0001
        /*0012*/ 	.short	0x0008
        /*0014*/ 	.byte	0x00, 0xf0, 0x11, 0x00


	//----- nvinfo : EIATTR_KPARAM_INFO
	.align		4
.L_11:
        /*0018*/ 	.byte	0x04, 0x17
        /*001a*/ 	.short	(.L_13 - .L_12)
.L_12:
        /*001c*/ 	.word	0x00000000
        /*0020*/ 	.short	0x0000
        /*0022*/ 	.short	0x0000
        /*0024*/ 	.byte	0x00, 0xf4, 0x21, 0x00


	//----- nvinfo : EIATTR_SPARSE_MMA_MASK
	.align		4
.L_13:
        /*0028*/ 	.byte	0x03, 0x50
        /*002a*/ 	.short	0x0000


	//----- nvinfo : EIATTR_MAXREG_COUNT
	.align		4
        /*002c*/ 	.byte	0x03, 0x1b
        /*002e*/ 	.short	0x00ff


	//----- nvinfo : EIATTR_EXIT_INSTR_OFFSETS
	.align		4
        /*0030*/ 	.byte	0x04, 0x1c
        /*0032*/ 	.short	(.L_15 - .L_14)


	//   ....[0]....
.L_14:
        /*0034*/ 	.word	0x000000a0


	//----- nvinfo : EIATTR_REQNTID
	.align		4
.L_15:
        /*0038*/ 	.byte	0x04, 0x10
        /*003a*/ 	.short	(.L_17 - .L_16)
.L_16:
        /*003c*/ 	.word	0x00000080
        /*0040*/ 	.word	0x00000001
        /*0044*/ 	.word	0x00000001


	//----- nvinfo : EIATTR_CBANK_PARAM_SIZE
	.align		4
.L_17:
        /*0048*/ 	.byte	0x03, 0x19
        /*004a*/ 	.short	0x000c


	//----- nvinfo : EIATTR_PARAM_CBANK
	.align		4
        /*004c*/ 	.byte	0x04, 0x0a
        /*004e*/ 	.short	(.L_19 - .L_18)
	.align		4
.L_18:
        /*0050*/ 	.word	index@(.nv.constant0.triton_poi_fused_ones_53)
        /*0054*/ 	.short	0x0210
        /*0056*/ 	.short	0x000c


	//----- nvinfo : EIATTR_SW_WAR
	.align		4
.L_19:
        /*0058*/ 	.byte	0x04, 0x36
        /*005a*/ 	.short	(.L_21 - .L_20)
.L_20:
        /*005c*/ 	.word	0x00000008
.L_21:


//--------------------- .nv.callgraph             --------------------------
	.section	.nv.callgraph,"",@"SHT_CUDA_CALLGRAPH"
	.align	4
	.sectionentsize	8
	.align		4
        /*0000*/ 	.word	0x00000000
	.align		4
        /*0004*/ 	.word	0xffffffff
	.align		4
        /*0008*/ 	.word	0x00000000
	.align		4
        /*000c*/ 	.word	0xfffffffe
	.align		4
        /*0010*/ 	.word	0x00000000
	.align		4
        /*0014*/ 	.word	0xfffffffd
	.align		4
        /*0018*/ 	.word	0x00000000
	.align		4
        /*001c*/ 	.word	0xfffffffc


//--------------------- .text.triton_poi_fused_ones_53 --------------------------
	.section	.text.triton_poi_fused_ones_53,"ax",@progbits
	.align	128
        .global         triton_poi_fused_ones_53
        .type           triton_poi_fused_ones_53,@function
        .size           triton_poi_fused_ones_53,(.L_x_1 - triton_poi_fused_ones_53)
        .other          triton_poi_fused_ones_53,@"STO_CUDA_ENTRY STV_DEFAULT"
triton_poi_fused_ones_53:
.text.triton_poi_fused_ones_53:
[----:B------:R-:W-:Y:S01]  /*0000*/  LDC R1, c[0x0][0x28] ;  /* 0x00000a00ff017b82 */ /* 0x000fe20000000800 */
[----:B------:R-:W1:Y:S07]  /*0010*/  S2R R0, SR_TID.X ;  /* 0x0000000000007919 */ /* 0x000e6e0000002100 */
[----:B------:R-:W2:Y:S01]  /*0020*/  LDC.64 R2, c[0x0][0x210] ;  /* 0x00008400ff027b82 */ /* 0x000ea20000000a00 */
[----:B------:R-:W-:Y:S01]  /*0030*/  HFMA2.MMA R7, -RZ, RZ, 1.875, 0 ;  /* 0x3f800000ff077435 */ /* 0x000fe200000001ff */
[----:B------:R-:W-:Y:S01]  /*0040*/  ULDC.64 UR4, c[0x0][0x208] ;  /* 0x0000820000047ab9 */ /* 0x000fe20000000a00 */
[----:B------:R-:W3:Y:S01]  /*0050*/  S2R R5, SR_CTAID.X ;  /* 0x0000000000057919 */ /* 0x000ee20000002500 */
[----:B-1----:R-:W-:-:S04]  /*0060*/  LOP3.LUT R0, R0, 0x7f, RZ, 0xc0, !PT ;  /* 0x0000007f00007812 */ /* 0x002fc800078ec0ff */
[----:B---3--:R-:W-:-:S05]  /*0070*/  LEA R5, R5, R0, 0x7 ;  /* 0x0000000005057211 */ /* 0x008fca00078e38ff */
[----:B--2---:R-:W-:-:S05]  /*0080*/  IMAD.WIDE R2, R5, 0x4, R2 ;  /* 0x0000000405027825 */ /* 0x004fca00078e0202 */
[----:B------:R-:W-:Y:S01]  /*0090*/  STG.E desc[UR4][R2.64], R7 ;  /* 0x0000000702007986 */ /* 0x000fe2000c101904 */
[----:B------:R-:W-:Y:S05]  /*00a0*/  EXIT ;  /* 0x000000000000794d */ /* 0x000fea0003800000 */
.L_x_0:
[----:B------:R-:W-:-:S00]  /*00b0*/  BRA `(.L_x_0) ;  /* 0xfffffffc00fc7947 */ /* 0x000fc0000383ffff */
[----:B------:R-:W-:-:S00]  /*00c0*/  NOP ;  /* 0x0000000000007918 */ /* 0x000fc00000000000 */
        /* <DEDUP_REMOVED lines=11> */
.L_x_1:


//--------------------- .nv.constant0.triton_poi_fused_ones_53 --------------------------
	.section	.nv.constant0.triton_poi_fused_ones_53,"a",@progbits
	.sectionflags	@""
	.align	4
.nv.constant0.triton_poi_fused_ones_53:
	.zero		540
